//
// Generated by NVIDIA NVVM Compiler
//
// Compiler Build ID: CL-36424714
// Cuda compilation tools, release 13.0, V13.0.88
// Based on NVVM 20.0.0
//

.version 9.0
.target sm_100
.address_size 64

	// .globl	_Z10dot_kernelPKfS0_Pfi
// _ZZ10dot_kernelPKfS0_PfiE5cache has been demoted

.visible .entry _Z10dot_kernelPKfS0_Pfi(
	.param .u64 .ptr .align 1 _Z10dot_kernelPKfS0_Pfi_param_0,
	.param .u64 .ptr .align 1 _Z10dot_kernelPKfS0_Pfi_param_1,
	.param .u64 .ptr .align 1 _Z10dot_kernelPKfS0_Pfi_param_2,
	.param .u32 _Z10dot_kernelPKfS0_Pfi_param_3
)
{
	.reg .pred 	%p<7>;
	.reg .b32 	%r<19>;
	.reg .b32 	%f<14>;
	.reg .b64 	%rd<12>;
	// demoted variable
	.shared .align 4 .b8 _ZZ10dot_kernelPKfS0_PfiE5cache[1024];
	ld.param.u64 	%rd3, [_Z10dot_kernelPKfS0_Pfi_param_0];
	ld.param.u64 	%rd4, [_Z10dot_kernelPKfS0_Pfi_param_1];
	ld.param.u64 	%rd5, [_Z10dot_kernelPKfS0_Pfi_param_2];
	ld.param.u32 	%r11, [_Z10dot_kernelPKfS0_Pfi_param_3];
	mov.u32 	%r1, %tid.x;
	mov.u32 	%r2, %ctaid.x;
	mov.u32 	%r18, %ntid.x;
	mad.lo.s32 	%r17, %r2, %r18, %r1;
	setp.ge.s32 	%p1, %r17, %r11;
	mov.f32 	%f13, 0f00000000;
	@%p1 bra 	$L__BB0_3;
	mov.u32 	%r12, %nctaid.x;
	mul.lo.s32 	%r5, %r18, %r12;
	cvta.to.global.u64 	%rd1, %rd3;
	cvta.to.global.u64 	%rd2, %rd4;
	mov.f32 	%f13, 0f00000000;
$L__BB0_2:
	mul.wide.s32 	%rd6, %r17, 4;
	add.s64 	%rd7, %rd1, %rd6;
	ld.global.f32 	%f6, [%rd7];
	add.s64 	%rd8, %rd2, %rd6;
	ld.global.f32 	%f7, [%rd8];
	fma.rn.f32 	%f13, %f6, %f7, %f13;
	add.s32 	%r17, %r17, %r5;
	setp.lt.s32 	%p2, %r17, %r11;
	@%p2 bra 	$L__BB0_2;
$L__BB0_3:
	shl.b32 	%r13, %r1, 2;
	mov.u32 	%r14, _ZZ10dot_kernelPKfS0_PfiE5cache;
	add.s32 	%r8, %r14, %r13;
	st.shared.f32 	[%r8], %f13;
	bar.sync 	0;
	setp.lt.u32 	%p3, %r18, 2;
	@%p3 bra 	$L__BB0_7;
$L__BB0_4:
	shr.u32 	%r10, %r18, 1;
	setp.ge.u32 	%p4, %r1, %r10;
	@%p4 bra 	$L__BB0_6;
	shl.b32 	%r15, %r10, 2;
	add.s32 	%r16, %r8, %r15;
	ld.shared.f32 	%f8, [%r16];
	ld.shared.f32 	%f9, [%r8];
	add.f32 	%f10, %f8, %f9;
	st.shared.f32 	[%r8], %f10;
$L__BB0_6:
	bar.sync 	0;
	setp.gt.u32 	%p5, %r18, 3;
	mov.u32 	%r18, %r10;
	@%p5 bra 	$L__BB0_4;
$L__BB0_7:
	setp.ne.s32 	%p6, %r1, 0;
	@%p6 bra 	$L__BB0_9;
	ld.shared.f32 	%f11, [_ZZ10dot_kernelPKfS0_PfiE5cache];
	cvta.to.global.u64 	%rd9, %rd5;
	mul.wide.u32 	%rd10, %r2, 4;
	add.s64 	%rd11, %rd9, %rd10;
	st.global.f32 	[%rd11], %f11;
$L__BB0_9:
	ret;

}


// ===== COMPILED SASS (sm_100) =====

	.target	sm_100

	.elftype	@"ET_EXEC"


//--------------------- .note.nv.tkinfo           --------------------------
	.section	.note.nv.tkinfo,"",@"SHT_NOTE"
	.sectionflags	@"SHF_NOTE_NV_TKINFO"
	.tkinfo
        /*0018*/ 	.word	0x00000002
        /*0030*/ 	.string	""
        /*0030*/ 	.string	"ptxas"
        /*0030*/ 	.string	"Cuda compilation tools, release 13.0, V13.0.88"
        /*0030*/ 	.string	"Build cuda_13.0.r13.0/compiler.36424714_0"
        /*0030*/ 	.string	"-arch sm_100 -m 64 "



//--------------------- .note.nv.cuinfo           --------------------------
	.section	.note.nv.cuinfo,"",@"SHT_NOTE"
	.sectionflags	@"SHF_NOTE_NV_CUINFO"
        /*0018*/ 	.short	0x0002
        /*001a*/ 	.short	0x0064
        /*001c*/ 	.short	0x0082
	.zero		2


//--------------------- .nv.info                  --------------------------
	.section	.nv.info,"",@"SHT_CUDA_INFO"
	.align	4


	//----- nvinfo : EIATTR_REGCOUNT
	.align		4
        /*0000*/ 	.byte	0x04, 0x2f
        /*0002*/ 	.short	(.L_1 - .L_0)
	.align		4
.L_0:
        /*0004*/ 	.word	index@(_Z10dot_kernelPKfS0_Pfi)
        /*0008*/ 	.word	0x00000012


	//----- nvinfo : EIATTR_FRAME_SIZE
	.align		4
.L_1:
        /*000c*/ 	.byte	0x04, 0x11
        /*000e*/ 	.short	(.L_3 - .L_2)
	.align		4
.L_2:
        /*0010*/ 	.word	index@(_Z10dot_kernelPKfS0_Pfi)
        /*0014*/ 	.word	0x00000000


	//----- nvinfo : EIATTR_MIN_STACK_SIZE
	.align		4
.L_3:
        /*0018*/ 	.byte	0x04, 0x12
        /*001a*/ 	.short	(.L_5 - .L_4)
	.align		4
.L_4:
        /*001c*/ 	.word	index@(_Z10dot_kernelPKfS0_Pfi)
        /*0020*/ 	.word	0x00000000
.L_5:


//--------------------- .nv.compat                --------------------------
	.section	.nv.compat,"",@"SHT_CUDA_COMPAT_INFO"
	.align	4
        /*0000*/ 	.byte	0x02, 0x09, 0x00, 0x00, 0x02, 0x02, 0x01, 0x00, 0x02, 0x05, 0x05, 0x00, 0x03, 0x07, 0x01, 0x01
        /*0010*/ 	.byte	0x02, 0x03, 0x00, 0x00, 0x02, 0x06, 0x01, 0x00, 0x04, 0x0b, 0x08, 0x00, 0x09, 0x00, 0x00, 0x00
        /*0020*/ 	.byte	0x00, 0x00, 0x00, 0x00


//--------------------- .nv.info._Z10dot_kernelPKfS0_Pfi --------------------------
	.section	.nv.info._Z10dot_kernelPKfS0_Pfi,"",@"SHT_CUDA_INFO"
	.sectionflags	@""
	.align	4


	//----- nvinfo : EIATTR_CUDA_API_VERSION
	.align		4
        /*0000*/ 	.byte	0x04, 0x37
        /*0002*/ 	.short	(.L_7 - .L_6)
.L_6:
        /*0004*/ 	.word	0x00000082


	//----- nvinfo : EIATTR_KPARAM_INFO
	.align		4
.L_7:
        /*0008*/ 	.byte	0x04, 0x17
        /*000a*/ 	.short	(.L_9 - .L_8)
.L_8:
        /*000c*/ 	.word	0x00000000
        /*0010*/ 	.short	0x0003
        /*0012*/ 	.short	0x0018
        /*0014*/ 	.byte	0x00, 0xf0, 0x11, 0x00


	//----- nvinfo : EIATTR_KPARAM_INFO
	.align		4
.L_9:
        /*0018*/ 	.byte	0x04, 0x17
        /*001a*/ 	.short	(.L_11 - .L_10)
.L_10:
        /*001c*/ 	.word	0x00000000
        /*0020*/ 	.short	0x0002
        /*0022*/ 	.short	0x0010
        /*0024*/ 	.byte	0x00, 0xf5, 0x21, 0x00


	//----- nvinfo : EIATTR_KPARAM_INFO
	.align		4
.L_11:
        /*0028*/ 	.byte	0x04, 0x17
        /*002a*/ 	.short	(.L_13 - .L_12)
.L_12:
        /*002c*/ 	.word	0x00000000
        /*0030*/ 	.short	0x0001
        /*0032*/ 	.short	0x0008
        /*0034*/ 	.byte	0x00, 0xf5, 0x21, 0x00


	//----- nvinfo : EIATTR_KPARAM_INFO
	.align		4
.L_13:
        /*0038*/ 	.byte	0x04, 0x17
        /*003a*/ 	.short	(.L_15 - .L_14)
.L_14:
        /*003c*/ 	.word	0x00000000
        /*0040*/ 	.short	0x0000
        /*0042*/ 	.short	0x0000
        /*0044*/ 	.byte	0x00, 0xf5, 0x21, 0x00


	//----- nvinfo : EIATTR_SPARSE_MMA_MASK
	.align		4
.L_15:
        /*0048*/ 	.byte	0x03, 0x50
        /*004a*/ 	.short	0x0000


	//----- nvinfo : EIATTR_MAXREG_COUNT
	.align		4
        /*004c*/ 	.byte	0x03, 0x1b
        /*004e*/ 	.short	0x00ff


	//----- nvinfo : EIATTR_NUM_BARRIERS
	.align		4
        /*0050*/ 	.byte	0x02, 0x4c
        /*0052*/ 	.byte	0x01
	.zero		1


	//----- nvinfo : EIATTR_MERCURY_ISA_VERSION
	.align		4
        /*0054*/ 	.byte	0x03, 0x5f
        /*0056*/ 	.short	0x0101


	//----- nvinfo : EIATTR_VRC_CTA_INIT_COUNT
	.align		4
        /*0058*/ 	.byte	0x02, 0x4a
	.zero		1
	.zero		1


	//----- nvinfo : EIATTR_EXIT_INSTR_OFFSETS
	.align		4
        /*005c*/ 	.byte	0x04, 0x1c
        /*005e*/ 	.short	(.L_17 - .L_16)


	//   ....[0]....
.L_16:
        /*0060*/ 	.word	0x000002e0


	//   ....[1]....
        /*0064*/ 	.word	0x00000360


	//----- nvinfo : EIATTR_CRS_STACK_SIZE
	.align		4
.L_17:
        /*0068*/ 	.byte	0x04, 0x1e
        /*006a*/ 	.short	(.L_19 - .L_18)
.L_18:
        /*006c*/ 	.word	0x00000000


	//----- nvinfo : EIATTR_CBANK_PARAM_SIZE
	.align		4
.L_19:
        /*0070*/ 	.byte	0x03, 0x19
        /*0072*/ 	.short	0x001c


	//----- nvinfo : EIATTR_PARAM_CBANK
	.align		4
        /*0074*/ 	.byte	0x04, 0x0a
        /*0076*/ 	.short	(.L_21 - .L_20)
	.align		4
.L_20:
        /*0078*/ 	.word	index@(.nv.constant0._Z10dot_kernelPKfS0_Pfi)
        /*007c*/ 	.short	0x0380
        /*007e*/ 	.short	0x001c


	//----- nvinfo : EIATTR_SW_WAR
	.align		4
.L_21:
        /*0080*/ 	.byte	0x04, 0x36
        /*0082*/ 	.short	(.L_23 - .L_22)
.L_22:
        /*0084*/ 	.word	0x00000008
.L_23:


//--------------------- .nv.callgraph             --------------------------
	.section	.nv.callgraph,"",@"SHT_CUDA_CALLGRAPH"
	.align	4
	.sectionentsize	8
	.align		4
        /*0000*/ 	.word	0x00000000
	.align		4
        /*0004*/ 	.word	0xffffffff
	.align		4
        /*0008*/ 	.word	0x00000000
	.align		4
        /*000c*/ 	.word	0xfffffffe
	.align		4
        /*0010*/ 	.word	0x00000000
	.align		4
        /*0014*/ 	.word	0xfffffffd
	.align		4
        /*0018*/ 	.word	0x00000000
	.align		4
        /*001c*/ 	.word	0xfffffffc


//--------------------- .text._Z10dot_kernelPKfS0_Pfi --------------------------
	.section	.text._Z10dot_kernelPKfS0_Pfi,"ax",@progbits
	.align	128
        .global         _Z10dot_kernelPKfS0_Pfi
        .type           _Z10dot_kernelPKfS0_Pfi,@function
        .size           _Z10dot_kernelPKfS0_Pfi,(.L_x_6 - _Z10dot_kernelPKfS0_Pfi)
        .other          _Z10dot_kernelPKfS0_Pfi,@"STO_CUDA_ENTRY STV_DEFAULT"
_Z10dot_kernelPKfS0_Pfi:
.text._Z10dot_kernelPKfS0_Pfi:
[----:B------:R-:W-:Y:S01]  /*0000*/  LDC R1, c[0x0][0x37c] ;  /* 0x0000df00ff017b82 */ /* 0x000fe20000000800 */
[----:B------:R-:W0:Y:S01]  /*0010*/  S2R R12, SR_TID.X ;  /* 0x00000000000c7919 */ /* 0x000e220000002100 */
[----:B------:R-:W1:Y:S01]  /*0020*/  LDCU UR4, c[0x0][0x360] ;  /* 0x00006c00ff0477ac */ /* 0x000e620008000800 */
[----:B------:R-:W-:Y:S01]  /*0030*/  BSSY.RECONVERGENT B0, `(.L_x_0) ;  /* 0x0000016000007945 */ /* 0x000fe20003800200 */
[----:B------:R-:W-:Y:S01]  /*0040*/  IMAD.MOV.U32 R11, RZ, RZ, RZ ;  /* 0x000000ffff0b7224 */ /* 0x000fe200078e00ff */
[----:B------:R-:W0:Y:S01]  /*0050*/  S2R R13, SR_CTAID.X ;  /* 0x00000000000d7919 */ /* 0x000e220000002500 */
[----:B------:R-:W2:Y:S01]  /*0060*/  LDCU UR5, c[0x0][0x398] ;  /* 0x00007300ff0577ac */ /* 0x000ea20008000800 */
[----:B------:R-:W3:Y:S01]  /*0070*/  LDCU.64 UR6, c[0x0][0x358] ;  /* 0x00006b00ff0677ac */ /* 0x000ee20008000a00 */
[----:B-1----:R-:W-:Y:S02]  /*0080*/  IMAD.U32 R10, RZ, RZ, UR4 ;  /* 0x00000004ff0a7e24 */ /* 0x002fe4000f8e00ff */
[----:B0-----:R-:W-:-:S05]  /*0090*/  IMAD R0, R13, UR4, R12 ;  /* 0x000000040d007c24 */ /* 0x001fca000f8e020c */
[----:B--2---:R-:W-:-:S13]  /*00a0*/  ISETP.GE.AND P0, PT, R0, UR5, PT ;  /* 0x0000000500007c0c */ /* 0x004fda000bf06270 */
[----:B---3--:R-:W-:Y:S05]  /*00b0*/  @P0 BRA `(.L_x_1) ;  /* 0x0000000000340947 */ /* 0x008fea0003800000 */
[----:B------:R-:W0:Y:S01]  /*00c0*/  LDC.64 R6, c[0x0][0x380] ;  /* 0x0000e000ff067b82 */ /* 0x000e220000000a00 */
[----:B------:R-:W1:Y:S01]  /*00d0*/  LDCU UR4, c[0x0][0x370] ;  /* 0x00006e00ff0477ac */ /* 0x000e620008000800 */
[----:B------:R-:W-:-:S06]  /*00e0*/  HFMA2 R11, -RZ, RZ, 0, 0 ;  /* 0x00000000ff0b7431 */ /* 0x000fcc00000001ff */
[----:B------:R-:W2:Y:S01]  /*00f0*/  LDC.64 R8, c[0x0][0x388] ;  /* 0x0000e200ff087b82 */ /* 0x000ea20000000a00 */
[----:B-1----:R-:W-:-:S07]  /*0100*/  IMAD R15, R10, UR4, RZ ;  /* 0x000000040a0f7c24 */ /* 0x002fce000f8e02ff */
.L_x_2:
[----:B0-----:R-:W-:-:S04]  /*0110*/  IMAD.WIDE R2, R0, 0x4, R6 ;  /* 0x0000000400027825 */ /* 0x001fc800078e0206 */
[----:B--2---:R-:W-:Y:S02]  /*0120*/  IMAD.WIDE R4, R0, 0x4, R8 ;  /* 0x0000000400047825 */ /* 0x004fe400078e0208 */
[----:B------:R-:W2:Y:S04]  /*0130*/  LDG.E R2, desc[UR6][R2.64] ;  /* 0x0000000602027981 */ /* 0x000ea8000c1e1900 */
[----:B------:R-:W2:Y:S01]  /*0140*/  LDG.E R4, desc[UR6][R4.64] ;  /* 0x0000000604047981 */ /* 0x000ea2000c1e1900 */
[----:B------:R-:W-:-:S05]  /*0150*/  IMAD.IADD R0, R15, 0x1, R0 ;  /* 0x000000010f007824 */ /* 0x000fca00078e0200 */
[----:B------:R-:W-:Y:S01]  /*0160*/  ISETP.GE.AND P0, PT, R0, UR5, PT ;  /* 0x0000000500007c0c */ /* 0x000fe2000bf06270 */
[----:B--2---:R-:W-:-:S12]  /*0170*/  FFMA R11, R2, R4, R11 ;  /* 0x00000004020b7223 */ /* 0x004fd8000000000b */
[----:B------:R-:W-:Y:S05]  /*0180*/  @!P0 BRA `(.L_x_2) ;  /* 0xfffffffc00e08947 */ /* 0x000fea000383ffff */
.L_x_1:
[----:B------:R-:W-:Y:S05]  /*0190*/  BSYNC.RECONVERGENT B0 ;  /* 0x0000000000007941 */ /* 0x000fea0003800200 */
.L_x_0:
[----:B------:R-:W0:Y:S01]  /*01a0*/  S2UR UR5, SR_CgaCtaId ;  /* 0x00000000000579c3 */ /* 0x000e220000008800 */
[----:B------:R-:W-:Y:S01]  /*01b0*/  UMOV UR4, 0x400 ;  /* 0x0000040000047882 */ /* 0x000fe20000000000 */
[----:B------:R-:W-:Y:S02]  /*01c0*/  ISETP.GE.U32.AND P1, PT, R10, 0x2, PT ;  /* 0x000000020a00780c */ /* 0x000fe40003f26070 */
[----:B------:R-:W-:Y:S01]  /*01d0*/  ISETP.NE.AND P0, PT, R12, RZ, PT ;  /* 0x000000ff0c00720c */ /* 0x000fe20003f05270 */
[----:B0-----:R-:W-:-:S06]  /*01e0*/  ULEA UR4, UR5, UR4, 0x18 ;  /* 0x0000000405047291 */ /* 0x001fcc000f8ec0ff */
[----:B------:R-:W-:-:S05]  /*01f0*/  LEA R0, R12, UR4, 0x2 ;  /* 0x000000040c007c11 */ /* 0x000fca000f8e10ff */
[----:B------:R0:W-:Y:S01]  /*0200*/  STS [R0], R11 ;  /* 0x0000000b00007388 */ /* 0x0001e20000000800 */
[----:B------:R-:W-:Y:S06]  /*0210*/  BAR.SYNC.DEFER_BLOCKING 0x0 ;  /* 0x0000000000007b1d */ /* 0x000fec0000010000 */
[----:B------:R-:W-:Y:S05]  /*0220*/  @!P1 BRA `(.L_x_3) ;  /* 0x00000000002c9947 */ /* 0x000fea0003800000 */
.L_x_4:
[----:B------:R-:W-:-:S04]  /*0230*/  SHF.R.U32.HI R5, RZ, 0x1, R10 ;  /* 0x00000001ff057819 */ /* 0x000fc8000001160a */
[----:B------:R-:W-:-:S13]  /*0240*/  ISETP.GE.U32.AND P1, PT, R12, R5, PT ;  /* 0x000000050c00720c */ /* 0x000fda0003f26070 */
[----:B------:R-:W-:Y:S01]  /*0250*/  @!P1 LEA R2, R5, R0, 0x2 ;  /* 0x0000000005029211 */ /* 0x000fe200078e10ff */
[----:B------:R-:W-:Y:S05]  /*0260*/  @!P1 LDS R3, [R0] ;  /* 0x0000000000039984 */ /* 0x000fea0000000800 */
[----:B------:R-:W1:Y:S02]  /*0270*/  @!P1 LDS R2, [R2] ;  /* 0x0000000002029984 */ /* 0x000e640000000800 */
[----:B-1----:R-:W-:-:S05]  /*0280*/  @!P1 FADD R3, R2, R3 ;  /* 0x0000000302039221 */ /* 0x002fca0000000000 */
[----:B------:R1:W-:Y:S01]  /*0290*/  @!P1 STS [R0], R3 ;  /* 0x0000000300009388 */ /* 0x0003e20000000800 */
[----:B------:R-:W-:Y:S01]  /*02a0*/  BAR.SYNC.DEFER_BLOCKING 0x0 ;  /* 0x0000000000007b1d */ /* 0x000fe20000010000 */
[----:B------:R-:W-:Y:S02]  /*02b0*/  ISETP.GT.U32.AND P1, PT, R10, 0x3, PT ;  /* 0x000000030a00780c */ /* 0x000fe40003f24070 */
[----:B------:R-:W-:-:S11]  /*02c0*/  MOV R10, R5 ;  /* 0x00000005000a7202 */ /* 0x000fd60000000f00 */
[----:B-1----:R-:W-:Y:S05]  /*02d0*/  @P1 BRA `(.L_x_4) ;  /* 0xfffffffc00d41947 */ /* 0x002fea000383ffff */
.L_x_3:
[----:B------:R-:W-:Y:S05]  /*02e0*/  @P0 EXIT ;  /* 0x000000000000094d */ /* 0x000fea0003800000 */
[----:B------:R-:W1:Y:S01]  /*02f0*/  S2UR UR5, SR_CgaCtaId ;  /* 0x00000000000579c3 */ /* 0x000e620000008800 */
[----:B------:R-:W-:-:S07]  /*0300*/  UMOV UR4, 0x400 ;  /* 0x0000040000047882 */ /* 0x000fce0000000000 */
[----:B------:R-:W2:Y:S01]  /*0310*/  LDC.64 R2, c[0x0][0x390] ;  /* 0x0000e400ff027b82 */ /* 0x000ea20000000a00 */
[----:B-1----:R-:W-:Y:S01]  /*0320*/  ULEA UR4, UR5, UR4, 0x18 ;  /* 0x0000000405047291 */ /* 0x002fe2000f8ec0ff */
[----:B--2---:R-:W-:-:S08]  /*0330*/  IMAD.WIDE.U32 R2, R13, 0x4, R2 ;  /* 0x000000040d027825 */ /* 0x004fd000078e0002 */
[----:B------:R-:W1:Y:S04]  /*0340*/  LDS R5, [UR4] ;  /* 0x00000004ff057984 */ /* 0x000e680008000800 */
[----:B-1----:R-:W-:Y:S01]  /*0350*/  STG.E desc[UR6][R2.64], R5 ;  /* 0x0000000502007986 */ /* 0x002fe2000c101906 */
[----:B------:R-:W-:Y:S05]  /*0360*/  EXIT ;  /* 0x000000000000794d */ /* 0x000fea0003800000 */
.L_x_5:
[----:B------:R-:W-:-:S00]  /*0370*/  BRA `(.L_x_5) ;  /* 0xfffffffc00fc7947 */ /* 0x000fc0000383ffff */
[----:B------:R-:W-:-:S00]  /*0380*/  NOP ;  /* 0x0000000000007918 */ /* 0x000fc00000000000 */
[----:B------:R-:W-:-:S00]  /*0390*/  NOP ;  /* 0x0000000000007918 */ /* 0x000fc00000000000 */
[----:B------:R-:W-:-:S00]  /*03a0*/  NOP ;  /* 0x0000000000007918 */ /* 0x000fc00000000000 */
[----:B------:R-:W-:-:S00]  /*03b0*/  NOP ;  /* 0x0000000000007918 */ /* 0x000fc00000000000 */
[----:B------:R-:W-:-:S00]  /*03c0*/  NOP ;  /* 0x0000000000007918 */ /* 0x000fc00000000000 */
[----:B------:R-:W-:-:S00]  /*03d0*/  NOP ;  /* 0x0000000000007918 */ /* 0x000fc00000000000 */
[----:B------:R-:W-:-:S00]  /*03e0*/  NOP ;  /* 0x0000000000007918 */ /* 0x000fc00000000000 */
[----:B------:R-:W-:-:S00]  /*03f0*/  NOP ;  /* 0x0000000000007918 */ /* 0x000fc00000000000 */
.L_x_6:


//--------------------- .nv.shared._Z10dot_kernelPKfS0_Pfi --------------------------
	.section	.nv.shared._Z10dot_kernelPKfS0_Pfi,"aw",@nobits
	.sectionflags	@""
	.align	4
.nv.shared._Z10dot_kernelPKfS0_Pfi:
	.zero		2048


//--------------------- .nv.shared.reserved.0     --------------------------
	.section	.nv.shared.reserved.0,"aw",@nobits
	.weak		__nv_reservedSMEM_offset_0_alias
	.size		__nv_reservedSMEM_offset_0_alias, 0, 64
	.other		__nv_reservedSMEM_offset_0_alias,@"STO_CUDA_RESERVED_SHARED STV_DEFAULT"
__nv_reservedSMEM_offset_0_alias:
	.zero		0
	.zero		64


//--------------------- .nv.constant0._Z10dot_kernelPKfS0_Pfi --------------------------
	.section	.nv.constant0._Z10dot_kernelPKfS0_Pfi,"a",@progbits
	.sectionflags	@""
	.align	4
.nv.constant0._Z10dot_kernelPKfS0_Pfi:
	.zero		924


//--------------------- SYMBOLS --------------------------

	.type		.nv.reservedSmem.offset0,@object
	.size		.nv.reservedSmem.offset0,0x4
	.type		.nv.reservedSmem.cap,@object
	.size		.nv.reservedSmem.cap,0x4
